//
// Generated by NVIDIA NVVM Compiler
//
// Compiler Build ID: CL-36424714
// Cuda compilation tools, release 13.0, V13.0.88
// Based on NVVM 20.0.0
//

.version 9.0
.target sm_100
.address_size 64

	// .globl	_Z10vector_addPiS_S_

.visible .entry _Z10vector_addPiS_S_(
	.param .u64 .ptr .align 1 _Z10vector_addPiS_S__param_0,
	.param .u64 .ptr .align 1 _Z10vector_addPiS_S__param_1,
	.param .u64 .ptr .align 1 _Z10vector_addPiS_S__param_2
)
{
	.reg .pred 	%p<2>;
	.reg .b32 	%r<8>;
	.reg .b64 	%rd<11>;

	ld.param.u64 	%rd1, [_Z10vector_addPiS_S__param_0];
	ld.param.u64 	%rd2, [_Z10vector_addPiS_S__param_1];
	ld.param.u64 	%rd3, [_Z10vector_addPiS_S__param_2];
	mov.u32 	%r2, %tid.x;
	mov.u32 	%r3, %ntid.x;
	mov.u32 	%r4, %ctaid.x;
	mad.lo.s32 	%r1, %r3, %r4, %r2;
	setp.gt.s32 	%p1, %r1, 4190208;
	@%p1 bra 	$L__BB0_2;
	cvta.to.global.u64 	%rd4, %rd1;
	cvta.to.global.u64 	%rd5, %rd2;
	cvta.to.global.u64 	%rd6, %rd3;
	mul.wide.s32 	%rd7, %r1, 4;
	add.s64 	%rd8, %rd4, %rd7;
	ld.global.u32 	%r5, [%rd8];
	add.s64 	%rd9, %rd5, %rd7;
	ld.global.u32 	%r6, [%rd9];
	add.s32 	%r7, %r6, %r5;
	add.s64 	%rd10, %rd6, %rd7;
	st.global.u32 	[%rd10], %r7;
$L__BB0_2:
	ret;

}


// ===== COMPILED SASS (sm_100) =====

	.target	sm_100

	.elftype	@"ET_EXEC"


//--------------------- .note.nv.tkinfo           --------------------------
	.section	.note.nv.tkinfo,"",@"SHT_NOTE"
	.sectionflags	@"SHF_NOTE_NV_TKINFO"
	.tkinfo
        /*0018*/ 	.word	0x00000002
        /*0030*/ 	.string	""
        /*0030*/ 	.string	"ptxas"
        /*0030*/ 	.string	"Cuda compilation tools, release 13.0, V13.0.88"
        /*0030*/ 	.string	"Build cuda_13.0.r13.0/compiler.36424714_0"
        /*0030*/ 	.string	"-arch sm_100 -m 64 "



//--------------------- .note.nv.cuinfo           --------------------------
	.section	.note.nv.cuinfo,"",@"SHT_NOTE"
	.sectionflags	@"SHF_NOTE_NV_CUINFO"
        /*0018*/ 	.short	0x0002
        /*001a*/ 	.short	0x0064
        /*001c*/ 	.short	0x0082
	.zero		2


//--------------------- .nv.info                  --------------------------
	.section	.nv.info,"",@"SHT_CUDA_INFO"
	.align	4


	//----- nvinfo : EIATTR_REGCOUNT
	.align		4
        /*0000*/ 	.byte	0x04, 0x2f
        /*0002*/ 	.short	(.L_1 - .L_0)
	.align		4
.L_0:
        /*0004*/ 	.word	index@(_Z10vector_addPiS_S_)
        /*0008*/ 	.word	0x0000000c


	//----- nvinfo : EIATTR_FRAME_SIZE
	.align		4
.L_1:
        /*000c*/ 	.byte	0x04, 0x11
        /*000e*/ 	.short	(.L_3 - .L_2)
	.align		4
.L_2:
        /*0010*/ 	.word	index@(_Z10vector_addPiS_S_)
        /*0014*/ 	.word	0x00000000


	//----- nvinfo : EIATTR_MIN_STACK_SIZE
	.align		4
.L_3:
        /*0018*/ 	.byte	0x04, 0x12
        /*001a*/ 	.short	(.L_5 - .L_4)
	.align		4
.L_4:
        /*001c*/ 	.word	index@(_Z10vector_addPiS_S_)
        /*0020*/ 	.word	0x00000000
.L_5:


//--------------------- .nv.compat                --------------------------
	.section	.nv.compat,"",@"SHT_CUDA_COMPAT_INFO"
	.align	4
        /*0000*/ 	.byte	0x02, 0x09, 0x00, 0x00, 0x02, 0x02, 0x01, 0x00, 0x02, 0x05, 0x05, 0x00, 0x03, 0x07, 0x01, 0x01
        /*0010*/ 	.byte	0x02, 0x03, 0x00, 0x00, 0x02, 0x06, 0x01, 0x00, 0x04, 0x0b, 0x08, 0x00, 0x09, 0x00, 0x00, 0x00
        /*0020*/ 	.byte	0x00, 0x00, 0x00, 0x00


//--------------------- .nv.info._Z10vector_addPiS_S_ --------------------------
	.section	.nv.info._Z10vector_addPiS_S_,"",@"SHT_CUDA_INFO"
	.sectionflags	@""
	.align	4


	//----- nvinfo : EIATTR_CUDA_API_VERSION
	.align		4
        /*0000*/ 	.byte	0x04, 0x37
        /*0002*/ 	.short	(.L_7 - .L_6)
.L_6:
        /*0004*/ 	.word	0x00000082


	//----- nvinfo : EIATTR_KPARAM_INFO
	.align		4
.L_7:
        /*0008*/ 	.byte	0x04, 0x17
        /*000a*/ 	.short	(.L_9 - .L_8)
.L_8:
        /*000c*/ 	.word	0x00000000
        /*0010*/ 	.short	0x0002
        /*0012*/ 	.short	0x0010
        /*0014*/ 	.byte	0x00, 0xf5, 0x21, 0x00


	//----- nvinfo : EIATTR_KPARAM_INFO
	.align		4
.L_9:
        /*0018*/ 	.byte	0x04, 0x17
        /*001a*/ 	.short	(.L_11 - .L_10)
.L_10:
        /*001c*/ 	.word	0x00000000
        /*0020*/ 	.short	0x0001
        /*0022*/ 	.short	0x0008
        /*0024*/ 	.byte	0x00, 0xf5, 0x21, 0x00


	//----- nvinfo : EIATTR_KPARAM_INFO
	.align		4
.L_11:
        /*0028*/ 	.byte	0x04, 0x17
        /*002a*/ 	.short	(.L_13 - .L_12)
.L_12:
        /*002c*/ 	.word	0x00000000
        /*0030*/ 	.short	0x0000
        /*0032*/ 	.short	0x0000
        /*0034*/ 	.byte	0x00, 0xf5, 0x21, 0x00


	//----- nvinfo : EIATTR_SPARSE_MMA_MASK
	.align		4
.L_13:
        /*0038*/ 	.byte	0x03, 0x50
        /*003a*/ 	.short	0x0000


	//----- nvinfo : EIATTR_MAXREG_COUNT
	.align		4
        /*003c*/ 	.byte	0x03, 0x1b
        /*003e*/ 	.short	0x00ff


	//----- nvinfo : EIATTR_MERCURY_ISA_VERSION
	.align		4
        /*0040*/ 	.byte	0x03, 0x5f
        /*0042*/ 	.short	0x0101


	//----- nvinfo : EIATTR_VRC_CTA_INIT_COUNT
	.align		4
        /*0044*/ 	.byte	0x02, 0x4a
	.zero		1
	.zero		1


	//----- nvinfo : EIATTR_EXIT_INSTR_OFFSETS
	.align		4
        /*0048*/ 	.byte	0x04, 0x1c
        /*004a*/ 	.short	(.L_15 - .L_14)


	//   ....[0]....
.L_14:
        /*004c*/ 	.word	0x00000060


	//   ....[1]....
        /*0050*/ 	.word	0x00000120


	//----- nvinfo : EIATTR_CBANK_PARAM_SIZE
	.align		4
.L_15:
        /*0054*/ 	.byte	0x03, 0x19
        /*0056*/ 	.short	0x0018


	//----- nvinfo : EIATTR_PARAM_CBANK
	.align		4
        /*0058*/ 	.byte	0x04, 0x0a
        /*005a*/ 	.short	(.L_17 - .L_16)
	.align		4
.L_16:
        /*005c*/ 	.word	index@(.nv.constant0._Z10vector_addPiS_S_)
        /*0060*/ 	.short	0x0380
        /*0062*/ 	.short	0x0018


	//----- nvinfo : EIATTR_SW_WAR
	.align		4
.L_17:
        /*0064*/ 	.byte	0x04, 0x36
        /*0066*/ 	.short	(.L_19 - .L_18)
.L_18:
        /*0068*/ 	.word	0x00000008
.L_19:


//--------------------- .nv.callgraph             --------------------------
	.section	.nv.callgraph,"",@"SHT_CUDA_CALLGRAPH"
	.align	4
	.sectionentsize	8
	.align		4
        /*0000*/ 	.word	0x00000000
	.align		4
        /*0004*/ 	.word	0xffffffff
	.align		4
        /*0008*/ 	.word	0x00000000
	.align		4
        /*000c*/ 	.word	0xfffffffe
	.align		4
        /*0010*/ 	.word	0x00000000
	.align		4
        /*0014*/ 	.word	0xfffffffd
	.align		4
        /*0018*/ 	.word	0x00000000
	.align		4
        /*001c*/ 	.word	0xfffffffc


//--------------------- .text._Z10vector_addPiS_S_ --------------------------
	.section	.text._Z10vector_addPiS_S_,"ax",@progbits
	.align	128
        .global         _Z10vector_addPiS_S_
        .type           _Z10vector_addPiS_S_,@function
        .size           _Z10vector_addPiS_S_,(.L_x_1 - _Z10vector_addPiS_S_)
        .other          _Z10vector_addPiS_S_,@"STO_CUDA_ENTRY STV_DEFAULT"
_Z10vector_addPiS_S_:
.text._Z10vector_addPiS_S_:
[----:B------:R-:W-:Y:S01]  /*0000*/  LDC R1, c[0x0][0x37c] ;  /* 0x0000df00ff017b82 */ /* 0x000fe20000000800 */
[----:B------:R-:W0:Y:S01]  /*0010*/  S2R R9, SR_TID.X ;  /* 0x0000000000097919 */ /* 0x000e220000002100 */
[----:B------:R-:W0:Y:S01]  /*0020*/  LDCU UR4, c[0x0][0x360] ;  /* 0x00006c00ff0477ac */ /* 0x000e220008000800 */
[----:B------:R-:W0:Y:S02]  /*0030*/  S2R R0, SR_CTAID.X ;  /* 0x0000000000007919 */ /* 0x000e240000002500 */
[----:B0-----:R-:W-:-:S05]  /*0040*/  IMAD R9, R0, UR4, R9 ;  /* 0x0000000400097c24 */ /* 0x001fca000f8e0209 */
[----:B------:R-:W-:-:S13]  /*0050*/  ISETP.GT.AND P0, PT, R9, 0x3ff000, PT ;  /* 0x003ff0000900780c */ /* 0x000fda0003f04270 */
[----:B------:R-:W-:Y:S05]  /*0060*/  @P0 EXIT ;  /* 0x000000000000094d */ /* 0x000fea0003800000 */
[----:B------:R-:W0:Y:S01]  /*0070*/  LDC.64 R2, c[0x0][0x380] ;  /* 0x0000e000ff027b82 */ /* 0x000e220000000a00 */
[----:B------:R-:W1:Y:S07]  /*0080*/  LDCU.64 UR4, c[0x0][0x358] ;  /* 0x00006b00ff0477ac */ /* 0x000e6e0008000a00 */
[----:B------:R-:W2:Y:S08]  /*0090*/  LDC.64 R4, c[0x0][0x388] ;  /* 0x0000e200ff047b82 */ /* 0x000eb00000000a00 */
[----:B------:R-:W3:Y:S01]  /*00a0*/  LDC.64 R6, c[0x0][0x390] ;  /* 0x0000e400ff067b82 */ /* 0x000ee20000000a00 */
[----:B0-----:R-:W-:-:S06]  /*00b0*/  IMAD.WIDE R2, R9, 0x4, R2 ;  /* 0x0000000409027825 */ /* 0x001fcc00078e0202 */
[----:B-1----:R-:W4:Y:S01]  /*00c0*/  LDG.E R2, desc[UR4][R2.64] ;  /* 0x0000000402027981 */ /* 0x002f22000c1e1900 */
[----:B--2---:R-:W-:-:S06]  /*00d0*/  IMAD.WIDE R4, R9, 0x4, R4 ;  /* 0x0000000409047825 */ /* 0x004fcc00078e0204 */
[----:B------:R-:W4:Y:S01]  /*00e0*/  LDG.E R5, desc[UR4][R4.64] ;  /* 0x0000000404057981 */ /* 0x000f22000c1e1900 */
[----:B---3--:R-:W-:Y:S01]  /*00f0*/  IMAD.WIDE R6, R9, 0x4, R6 ;  /* 0x0000000409067825 */ /* 0x008fe200078e0206 */
[----:B----4-:R-:W-:-:S05]  /*0100*/  IADD3 R9, PT, PT, R2, R5, RZ ;  /* 0x0000000502097210 */ /* 0x010fca0007ffe0ff */
[----:B------:R-:W-:Y:S01]  /*0110*/  STG.E desc[UR4][R6.64], R9 ;  /* 0x0000000906007986 */ /* 0x000fe2000c101904 */
[----:B------:R-:W-:Y:S05]  /*0120*/  EXIT ;  /* 0x000000000000794d */ /* 0x000fea0003800000 */
.L_x_0:
[----:B------:R-:W-:-:S00]  /*0130*/  BRA `(.L_x_0) ;  /* 0xfffffffc00fc7947 */ /* 0x000fc0000383ffff */
[----:B------:R-:W-:-:S00]  /*0140*/  NOP ;  /* 0x0000000000007918 */ /* 0x000fc00000000000 */
        /* <DEDUP_REMOVED lines=11> */
.L_x_1:


//--------------------- .nv.shared.reserved.0     --------------------------
	.section	.nv.shared.reserved.0,"aw",@nobits
	.weak		__nv_reservedSMEM_offset_0_alias
	.size		__nv_reservedSMEM_offset_0_alias, 0, 64
	.other		__nv_reservedSMEM_offset_0_alias,@"STO_CUDA_RESERVED_SHARED STV_DEFAULT"
__nv_reservedSMEM_offset_0_alias:
	.zero		0
	.zero		64


//--------------------- .nv.constant0._Z10vector_addPiS_S_ --------------------------
	.section	.nv.constant0._Z10vector_addPiS_S_,"a",@progbits
	.sectionflags	@""
	.align	4
.nv.constant0._Z10vector_addPiS_S_:
	.zero		920


//--------------------- SYMBOLS --------------------------

	.type		.nv.reservedSmem.offset0,@object
	.size		.nv.reservedSmem.offset0,0x4
